//
// Generated by NVIDIA NVVM Compiler
//
// Compiler Build ID: CL-36424714
// Cuda compilation tools, release 13.0, V13.0.88
// Based on NVVM 20.0.0
//

.version 9.0
.target sm_100
.address_size 64

	// .globl	_Z10threadid1dv
.extern .func  (.param .b32 func_retval0) vprintf
(
	.param .b64 vprintf_param_0,
	.param .b64 vprintf_param_1
)
;
.global .align 1 .b8 $str[44] = {72, 101, 108, 108, 111, 32, 102, 114, 111, 109, 32, 98, 108, 111, 99, 107, 32, 37, 100, 32, 37, 100, 32, 37, 100, 44, 32, 116, 104, 114, 101, 97, 100, 32, 37, 100, 32, 37, 100, 32, 37, 100, 10};

.visible .entry _Z10threadid1dv()
{
	.local .align 8 .b8 	__local_depot0[24];
	.reg .b64 	%SP;
	.reg .b64 	%SPL;
	.reg .b32 	%r<9>;
	.reg .b64 	%rd<5>;

	mov.u64 	%SPL, __local_depot0;
	cvta.local.u64 	%SP, %SPL;
	add.u64 	%rd1, %SP, 0;
	add.u64 	%rd2, %SPL, 0;
	mov.u32 	%r1, %ctaid.x;
	mov.u32 	%r2, %ctaid.y;
	mov.u32 	%r3, %ctaid.z;
	mov.u32 	%r4, %tid.x;
	mov.u32 	%r5, %tid.y;
	mov.u32 	%r6, %tid.z;
	st.local.v2.u32 	[%rd2], {%r1, %r2};
	st.local.v2.u32 	[%rd2+8], {%r3, %r4};
	st.local.v2.u32 	[%rd2+16], {%r5, %r6};
	mov.u64 	%rd3, $str;
	cvta.global.u64 	%rd4, %rd3;
	{ // callseq 0, 0
	.param .b64 param0;
	st.param.b64 	[param0], %rd4;
	.param .b64 param1;
	st.param.b64 	[param1], %rd1;
	.param .b32 retval0;
	call.uni (retval0), 
	vprintf, 
	(
	param0, 
	param1
	);
	ld.param.b32 	%r7, [retval0];
	} // callseq 0
	ret;

}
	// .globl	_Z10threadid2dv
.visible .entry _Z10threadid2dv()
{
	.local .align 8 .b8 	__local_depot1[24];
	.reg .b64 	%SP;
	.reg .b64 	%SPL;
	.reg .b32 	%r<9>;
	.reg .b64 	%rd<5>;

	mov.u64 	%SPL, __local_depot1;
	cvta.local.u64 	%SP, %SPL;
	add.u64 	%rd1, %SP, 0;
	add.u64 	%rd2, %SPL, 0;
	mov.u32 	%r1, %ctaid.x;
	mov.u32 	%r2, %ctaid.y;
	mov.u32 	%r3, %ctaid.z;
	mov.u32 	%r4, %tid.x;
	mov.u32 	%r5, %tid.y;
	mov.u32 	%r6, %tid.z;
	st.local.v2.u32 	[%rd2], {%r1, %r2};
	st.local.v2.u32 	[%rd2+8], {%r3, %r4};
	st.local.v2.u32 	[%rd2+16], {%r5, %r6};
	mov.u64 	%rd3, $str;
	cvta.global.u64 	%rd4, %rd3;
	{ // callseq 1, 0
	.param .b64 param0;
	st.param.b64 	[param0], %rd4;
	.param .b64 param1;
	st.param.b64 	[param1], %rd1;
	.param .b32 retval0;
	call.uni (retval0), 
	vprintf, 
	(
	param0, 
	param1
	);
	ld.param.b32 	%r7, [retval0];
	} // callseq 1
	ret;

}


// ===== COMPILED SASS (sm_100) =====

	.target	sm_100

	.elftype	@"ET_EXEC"


//--------------------- .note.nv.tkinfo           --------------------------
	.section	.note.nv.tkinfo,"",@"SHT_NOTE"
	.sectionflags	@"SHF_NOTE_NV_TKINFO"
	.tkinfo
        /*0018*/ 	.word	0x00000002
        /*0030*/ 	.string	""
        /*0030*/ 	.string	"ptxas"
        /*0030*/ 	.string	"Cuda compilation tools, release 13.0, V13.0.88"
        /*0030*/ 	.string	"Build cuda_13.0.r13.0/compiler.36424714_0"
        /*0030*/ 	.string	"-arch sm_100 -m 64 "



//--------------------- .note.nv.cuinfo           --------------------------
	.section	.note.nv.cuinfo,"",@"SHT_NOTE"
	.sectionflags	@"SHF_NOTE_NV_CUINFO"
        /*0018*/ 	.short	0x0002
        /*001a*/ 	.short	0x0064
        /*001c*/ 	.short	0x0082
	.zero		2


//--------------------- .nv.info                  --------------------------
	.section	.nv.info,"",@"SHT_CUDA_INFO"
	.align	4


	//----- nvinfo : EIATTR_REGCOUNT
	.align		4
        /*0000*/ 	.byte	0x04, 0x2f
        /*0002*/ 	.short	(.L_2 - .L_1)
	.align		4
.L_1:
        /*0004*/ 	.word	index@(_Z10threadid1dv)
        /*0008*/ 	.word	0x00000018


	//----- nvinfo : EIATTR_FRAME_SIZE
	.align		4
.L_2:
        /*000c*/ 	.byte	0x04, 0x11
        /*000e*/ 	.short	(.L_4 - .L_3)
	.align		4
.L_3:
        /*0010*/ 	.word	index@(_Z10threadid1dv)
        /*0014*/ 	.word	0x00000018


	//----- nvinfo : EIATTR_REGCOUNT
	.align		4
.L_4:
        /*0018*/ 	.byte	0x04, 0x2f
        /*001a*/ 	.short	(.L_6 - .L_5)
	.align		4
.L_5:
        /*001c*/ 	.word	index@(_Z10threadid2dv)
        /*0020*/ 	.word	0x00000018


	//----- nvinfo : EIATTR_FRAME_SIZE
	.align		4
.L_6:
        /*0024*/ 	.byte	0x04, 0x11
        /*0026*/ 	.short	(.L_8 - .L_7)
	.align		4
.L_7:
        /*0028*/ 	.word	index@(_Z10threadid2dv)
        /*002c*/ 	.word	0x00000018


	//----- nvinfo : EIATTR_MIN_STACK_SIZE
	.align		4
.L_8:
        /*0030*/ 	.byte	0x04, 0x12
        /*0032*/ 	.short	(.L_10 - .L_9)
	.align		4
.L_9:
        /*0034*/ 	.word	index@(_Z10threadid2dv)
        /*0038*/ 	.word	0x00000018


	//----- nvinfo : EIATTR_MIN_STACK_SIZE
	.align		4
.L_10:
        /*003c*/ 	.byte	0x04, 0x12
        /*003e*/ 	.short	(.L_12 - .L_11)
	.align		4
.L_11:
        /*0040*/ 	.word	index@(_Z10threadid1dv)
        /*0044*/ 	.word	0x00000018
.L_12:


//--------------------- .nv.compat                --------------------------
	.section	.nv.compat,"",@"SHT_CUDA_COMPAT_INFO"
	.align	4
        /*0000*/ 	.byte	0x02, 0x09, 0x00, 0x00, 0x02, 0x02, 0x01, 0x00, 0x02, 0x05, 0x05, 0x00, 0x03, 0x07, 0x01, 0x01
        /*0010*/ 	.byte	0x02, 0x03, 0x00, 0x00, 0x02, 0x06, 0x01, 0x00, 0x04, 0x0b, 0x08, 0x00, 0x09, 0x00, 0x00, 0x00
        /*0020*/ 	.byte	0x00, 0x00, 0x00, 0x00


//--------------------- .nv.info._Z10threadid2dv  --------------------------
	.section	.nv.info._Z10threadid2dv,"",@"SHT_CUDA_INFO"
	.sectionflags	@""
	.align	4


	//----- nvinfo : EIATTR_CUDA_API_VERSION
	.align		4
        /*0000*/ 	.byte	0x04, 0x37
        /*0002*/ 	.short	(.L_14 - .L_13)
.L_13:
        /*0004*/ 	.word	0x00000082


	//----- nvinfo : EIATTR_SPARSE_MMA_MASK
	.align		4
.L_14:
        /*0008*/ 	.byte	0x03, 0x50
        /*000a*/ 	.short	0x0000


	//----- nvinfo : EIATTR_MAXREG_COUNT
	.align		4
        /*000c*/ 	.byte	0x03, 0x1b
        /*000e*/ 	.short	0x00ff


	//----- nvinfo : EIATTR_EXTERNS
	.align		4
        /*0010*/ 	.byte	0x04, 0x0f
        /*0012*/ 	.short	(.L_16 - .L_15)


	//   ....[0]....
	.align		4
.L_15:
        /*0014*/ 	.word	index@(vprintf)


	//----- nvinfo : EIATTR_MERCURY_ISA_VERSION
	.align		4
.L_16:
        /*0018*/ 	.byte	0x03, 0x5f
        /*001a*/ 	.short	0x0101


	//----- nvinfo : EIATTR_VRC_CTA_INIT_COUNT
	.align		4
        /*001c*/ 	.byte	0x02, 0x4a
	.zero		1
	.zero		1


	//----- nvinfo : EIATTR_SYSCALL_OFFSETS
	.align		4
        /*0020*/ 	.byte	0x04, 0x46
        /*0022*/ 	.short	(.L_18 - .L_17)


	//   ....[0]....
.L_17:
        /*0024*/ 	.word	0x00000150


	//----- nvinfo : EIATTR_EXIT_INSTR_OFFSETS
	.align		4
.L_18:
        /*0028*/ 	.byte	0x04, 0x1c
        /*002a*/ 	.short	(.L_20 - .L_19)


	//   ....[0]....
.L_19:
        /*002c*/ 	.word	0x00000160


	//----- nvinfo : EIATTR_SW_WAR
	.align		4
.L_20:
        /*0030*/ 	.byte	0x04, 0x36
        /*0032*/ 	.short	(.L_22 - .L_21)
.L_21:
        /*0034*/ 	.word	0x00000008
.L_22:


//--------------------- .nv.info._Z10threadid1dv  --------------------------
	.section	.nv.info._Z10threadid1dv,"",@"SHT_CUDA_INFO"
	.sectionflags	@""
	.align	4


	//----- nvinfo : EIATTR_CUDA_API_VERSION
	.align		4
        /*0000*/ 	.byte	0x04, 0x37
        /*0002*/ 	.short	(.L_24 - .L_23)
.L_23:
        /*0004*/ 	.word	0x00000082


	//----- nvinfo : EIATTR_SPARSE_MMA_MASK
	.align		4
.L_24:
        /*0008*/ 	.byte	0x03, 0x50
        /*000a*/ 	.short	0x0000


	//----- nvinfo : EIATTR_MAXREG_COUNT
	.align		4
        /*000c*/ 	.byte	0x03, 0x1b
        /*000e*/ 	.short	0x00ff


	//----- nvinfo : EIATTR_EXTERNS
	.align		4
        /*0010*/ 	.byte	0x04, 0x0f
        /*0012*/ 	.short	(.L_26 - .L_25)


	//   ....[0]....
	.align		4
.L_25:
        /*0014*/ 	.word	index@(vprintf)


	//----- nvinfo : EIATTR_MERCURY_ISA_VERSION
	.align		4
.L_26:
        /*0018*/ 	.byte	0x03, 0x5f
        /*001a*/ 	.short	0x0101


	//----- nvinfo : EIATTR_VRC_CTA_INIT_COUNT
	.align		4
        /*001c*/ 	.byte	0x02, 0x4a
	.zero		1
	.zero		1


	//----- nvinfo : EIATTR_SYSCALL_OFFSETS
	.align		4
        /*0020*/ 	.byte	0x04, 0x46
        /*0022*/ 	.short	(.L_28 - .L_27)


	//   ....[0]....
.L_27:
        /*0024*/ 	.word	0x00000150


	//----- nvinfo : EIATTR_EXIT_INSTR_OFFSETS
	.align		4
.L_28:
        /*0028*/ 	.byte	0x04, 0x1c
        /*002a*/ 	.short	(.L_30 - .L_29)


	//   ....[0]....
.L_29:
        /*002c*/ 	.word	0x00000160


	//----- nvinfo : EIATTR_SW_WAR
	.align		4
.L_30:
        /*0030*/ 	.byte	0x04, 0x36
        /*0032*/ 	.short	(.L_32 - .L_31)
.L_31:
        /*0034*/ 	.word	0x00000008
.L_32:


//--------------------- .nv.callgraph             --------------------------
	.section	.nv.callgraph,"",@"SHT_CUDA_CALLGRAPH"
	.align	4
	.sectionentsize	8
	.align		4
        /*0000*/ 	.word	0x00000000
	.align		4
        /*0004*/ 	.word	0xffffffff
	.align		4
        /*0008*/ 	.word	index@(_Z10threadid2dv)
	.align		4
        /*000c*/ 	.word	index@(vprintf)
	.align		4
        /*0010*/ 	.word	index@(_Z10threadid1dv)
	.align		4
        /*0014*/ 	.word	index@(vprintf)
	.align		4
        /*0018*/ 	.word	0x00000000
	.align		4
        /*001c*/ 	.word	0xfffffffe
	.align		4
        /*0020*/ 	.word	0x00000000
	.align		4
        /*0024*/ 	.word	0xfffffffd
	.align		4
        /*0028*/ 	.word	0x00000000
	.align		4
        /*002c*/ 	.word	0xfffffffc


//--------------------- .nv.constant4             --------------------------
	.section	.nv.constant4,"a",@progbits
	.align	8
	.align		8
.nv.constant4:
        /*0000*/ 	.dword	vprintf
	.align		8
        /*0008*/ 	.dword	$str


//--------------------- .text._Z10threadid2dv     --------------------------
	.section	.text._Z10threadid2dv,"ax",@progbits
	.align	128
        .global         _Z10threadid2dv
        .type           _Z10threadid2dv,@function
        .size           _Z10threadid2dv,(.L_x_4 - _Z10threadid2dv)
        .other          _Z10threadid2dv,@"STO_CUDA_ENTRY STV_DEFAULT"
_Z10threadid2dv:
.text._Z10threadid2dv:
[----:B------:R-:W0:Y:S01]  /*0000*/  LDC R1, c[0x0][0x37c] ;  /* 0x0000df00ff017b82 */ /* 0x000e220000000800 */
[----:B------:R-:W1:Y:S01]  /*0010*/  S2R R8, SR_CTAID.X ;  /* 0x0000000000087919 */ /* 0x000e620000002500 */
[----:B0-----:R-:W-:Y:S01]  /*0020*/  VIADD R1, R1, 0xffffffe8 ;  /* 0xffffffe801017836 */ /* 0x001fe20000000000 */
[----:B------:R-:W-:Y:S01]  /*0030*/  MOV R0, 0x0 ;  /* 0x0000000000007802 */ /* 0x000fe20000000f00 */
[----:B------:R-:W0:Y:S01]  /*0040*/  LDCU UR4, c[0x0][0x2f8] ;  /* 0x00005f00ff0477ac */ /* 0x000e220008000800 */
[----:B------:R-:W1:Y:S03]  /*0050*/  S2R R9, SR_CTAID.Y ;  /* 0x0000000000097919 */ /* 0x000e660000002600 */
[----:B------:R2:W3:Y:S01]  /*0060*/  LDC.64 R2, c[0x4][R0] ;  /* 0x0100000000027b82 */ /* 0x0004e20000000a00 */
[----:B------:R-:W4:Y:S01]  /*0070*/  LDCU.64 UR6, c[0x4][0x8] ;  /* 0x01000100ff0677ac */ /* 0x000f220008000a00 */
[----:B------:R-:W5:Y:S01]  /*0080*/  S2R R10, SR_CTAID.Z ;  /* 0x00000000000a7919 */ /* 0x000f620000002700 */
[----:B------:R-:W2:Y:S01]  /*0090*/  LDCU UR5, c[0x0][0x2fc] ;  /* 0x00005f80ff0577ac */ /* 0x000ea20008000800 */
[----:B------:R-:W5:Y:S01]  /*00a0*/  S2R R11, SR_TID.X ;  /* 0x00000000000b7919 */ /* 0x000f620000002100 */
[----:B------:R-:W5:Y:S01]  /*00b0*/  S2R R12, SR_TID.Y ;  /* 0x00000000000c7919 */ /* 0x000f620000002200 */
[----:B------:R-:W5:Y:S01]  /*00c0*/  S2R R13, SR_TID.Z ;  /* 0x00000000000d7919 */ /* 0x000f620000002300 */
[----:B0-----:R-:W-:Y:S01]  /*00d0*/  IADD3 R6, P0, PT, R1, UR4, RZ ;  /* 0x0000000401067c10 */ /* 0x001fe2000ff1e0ff */
[----:B----4-:R-:W-:Y:S01]  /*00e0*/  IMAD.U32 R4, RZ, RZ, UR6 ;  /* 0x00000006ff047e24 */ /* 0x010fe2000f8e00ff */
[----:B------:R-:W-:-:S03]  /*00f0*/  MOV R5, UR7 ;  /* 0x0000000700057c02 */ /* 0x000fc60008000f00 */
[----:B--2---:R-:W-:Y:S01]  /*0100*/  IMAD.X R7, RZ, RZ, UR5, P0 ;  /* 0x00000005ff077e24 */ /* 0x004fe200080e06ff */
[----:B-1----:R0:W-:Y:S04]  /*0110*/  STL.64 [R1], R8 ;  /* 0x0000000801007387 */ /* 0x0021e80000100a00 */
[----:B-----5:R0:W-:Y:S04]  /*0120*/  STL.64 [R1+0x8], R10 ;  /* 0x0000080a01007387 */ /* 0x0201e80000100a00 */
[----:B------:R0:W-:Y:S02]  /*0130*/  STL.64 [R1+0x10], R12 ;  /* 0x0000100c01007387 */ /* 0x0001e40000100a00 */
[----:B------:R-:W-:-:S07]  /*0140*/  LEPC R20, `(.L_x_0) ;  /* 0x000000001014794e */ /* 0x000fce0000000000 */
[----:B0--3--:R-:W-:Y:S05]  /*0150*/  CALL.ABS.NOINC R2 ;  /* 0x0000000002007343 */ /* 0x009fea0003c00000 */
.L_x_0:
[----:B------:R-:W-:Y:S05]  /*0160*/  EXIT ;  /* 0x000000000000794d */ /* 0x000fea0003800000 */
.L_x_1:
[----:B------:R-:W-:-:S00]  /*0170*/  BRA `(.L_x_1) ;  /* 0xfffffffc00fc7947 */ /* 0x000fc0000383ffff */
[----:B------:R-:W-:-:S00]  /*0180*/  NOP ;  /* 0x0000000000007918 */ /* 0x000fc00000000000 */
[----:B------:R-:W-:-:S00]  /*0190*/  NOP ;  /* 0x0000000000007918 */ /* 0x000fc00000000000 */
[----:B------:R-:W-:-:S00]  /*01a0*/  NOP ;  /* 0x0000000000007918 */ /* 0x000fc00000000000 */
[----:B------:R-:W-:-:S00]  /*01b0*/  NOP ;  /* 0x0000000000007918 */ /* 0x000fc00000000000 */
[----:B------:R-:W-:-:S00]  /*01c0*/  NOP ;  /* 0x0000000000007918 */ /* 0x000fc00000000000 */
[----:B------:R-:W-:-:S00]  /*01d0*/  NOP ;  /* 0x0000000000007918 */ /* 0x000fc00000000000 */
[----:B------:R-:W-:-:S00]  /*01e0*/  NOP ;  /* 0x0000000000007918 */ /* 0x000fc00000000000 */
[----:B------:R-:W-:-:S00]  /*01f0*/  NOP ;  /* 0x0000000000007918 */ /* 0x000fc00000000000 */
.L_x_4:


//--------------------- .text._Z10threadid1dv     --------------------------
	.section	.text._Z10threadid1dv,"ax",@progbits
	.align	128
        .global         _Z10threadid1dv
        .type           _Z10threadid1dv,@function
        .size           _Z10threadid1dv,(.L_x_5 - _Z10threadid1dv)
        .other          _Z10threadid1dv,@"STO_CUDA_ENTRY STV_DEFAULT"
_Z10threadid1dv:
.text._Z10threadid1dv:
        /* <DEDUP_REMOVED lines=22> */
.L_x_2:
[----:B------:R-:W-:Y:S05]  /*0160*/  EXIT ;  /* 0x000000000000794d */ /* 0x000fea0003800000 */
.L_x_3:
        /* <DEDUP_REMOVED lines=9> */
.L_x_5:


//--------------------- .nv.global.init           --------------------------
	.section	.nv.global.init,"aw",@progbits
.nv.global.init:
	.type		$str,@object
	.size		$str,(.L_0 - $str)
$str:
        /*0000*/ 	.byte	0x48, 0x65, 0x6c, 0x6c, 0x6f, 0x20, 0x66, 0x72, 0x6f, 0x6d, 0x20, 0x62, 0x6c, 0x6f, 0x63, 0x6b
        /*0010*/ 	.byte	0x20, 0x25, 0x64, 0x20, 0x25, 0x64, 0x20, 0x25, 0x64, 0x2c, 0x20, 0x74, 0x68, 0x72, 0x65, 0x61
        /*0020*/ 	.byte	0x64, 0x20, 0x25, 0x64, 0x20, 0x25, 0x64, 0x20, 0x25, 0x64, 0x0a, 0x00
.L_0:


//--------------------- .nv.shared.reserved.0     --------------------------
	.section	.nv.shared.reserved.0,"aw",@nobits
	.weak		__nv_reservedSMEM_offset_0_alias
	.size		__nv_reservedSMEM_offset_0_alias, 0, 64
	.other		__nv_reservedSMEM_offset_0_alias,@"STO_CUDA_RESERVED_SHARED STV_DEFAULT"
__nv_reservedSMEM_offset_0_alias:
	.zero		0
	.zero		64


//--------------------- .nv.constant0._Z10threadid2dv --------------------------
	.section	.nv.constant0._Z10threadid2dv,"a",@progbits
	.sectionflags	@""
	.align	4
.nv.constant0._Z10threadid2dv:
	.zero		896


//--------------------- .nv.constant0._Z10threadid1dv --------------------------
	.section	.nv.constant0._Z10threadid1dv,"a",@progbits
	.sectionflags	@""
	.align	4
.nv.constant0._Z10threadid1dv:
	.zero		896


//--------------------- SYMBOLS --------------------------

	.type		.nv.reservedSmem.offset0,@object
	.size		.nv.reservedSmem.offset0,0x4
	.type		vprintf,@function
